	.headerflags	@"EF_CUDA_TEXMODE_UNIFIED EF_CUDA_64BIT_ADDRESS EF_CUDA_ACCELERATORS EF_CUDA_SM90 EF_CUDA_VIRTUAL_SM(EF_CUDA_SM90)"
	.elftype	@"ET_EXEC"


//--------------------- .nv.info                  --------------------------
	.section	.nv.info,"",@"SHT_CUDA_INFO"
	.align	4


	//----- nvinfo : EIATTR_REGCOUNT
	.align		4
        /*0000*/ 	.byte	0x04, 0x2f
        /*0002*/ 	.short	(.L_1 - .L_0)
	.align		4
.L_0:
        /*0004*/ 	.word	index@(triton_poi_fused_clone_relu_3)
        /*0008*/ 	.word	0x00000010


	//----- nvinfo : EIATTR_MIN_STACK_SIZE
	.align		4
.L_1:
        /*000c*/ 	.byte	0x04, 0x12
        /*000e*/ 	.short	(.L_3 - .L_2)
	.align		4
.L_2:
        /*0010*/ 	.word	index@(triton_poi_fused_clone_relu_3)
        /*0014*/ 	.word	0x00000000


	//----- nvinfo : EIATTR_FRAME_SIZE
	.align		4
.L_3:
        /*0018*/ 	.byte	0x04, 0x11
        /*001a*/ 	.short	(.L_5 - .L_4)
	.align		4
.L_4:
        /*001c*/ 	.word	index@(triton_poi_fused_clone_relu_3)
        /*0020*/ 	.word	0x00000000


	//----- nvinfo : EIATTR_MIN_STACK_SIZE
	.align		4
.L_5:
        /*0024*/ 	.byte	0x04, 0x12
        /*0026*/ 	.short	(.L_7 - .L_6)
	.align		4
.L_6:
        /*0028*/ 	.word	index@(triton_poi_fused_clone_relu_3)
        /*002c*/ 	.word	0x00000000
.L_7:


//--------------------- .nv.info.triton_poi_fused_clone_relu_3 --------------------------
	.section	.nv.info.triton_poi_fused_clone_relu_3,"",@"SHT_CUDA_INFO"
	.sectionflags	@""
	.align	4


	//----- nvinfo : EIATTR_CUDA_API_VERSION
	.align		4
        /*0000*/ 	.byte	0x04, 0x37
        /*0002*/ 	.short	(.L_9 - .L_8)
.L_8:
        /*0004*/ 	.word	0x0000007c


	//----- nvinfo : EIATTR_KPARAM_INFO
	.align		4
.L_9:
        /*0008*/ 	.byte	0x04, 0x17
        /*000a*/ 	.short	(.L_11 - .L_10)
.L_10:
        /*000c*/ 	.word	0x00000000
        /*0010*/ 	.short	0x0003
        /*0012*/ 	.short	0x0018
        /*0014*/ 	.byte	0x00, 0xf0, 0x11, 0x00


	//----- nvinfo : EIATTR_KPARAM_INFO
	.align		4
.L_11:
        /*0018*/ 	.byte	0x04, 0x17
        /*001a*/ 	.short	(.L_13 - .L_12)
.L_12:
        /*001c*/ 	.word	0x00000000
        /*0020*/ 	.short	0x0002
        /*0022*/ 	.short	0x0010
        /*0024*/ 	.byte	0x00, 0xf4, 0x21, 0x00


	//----- nvinfo : EIATTR_KPARAM_INFO
	.align		4
.L_13:
        /*0028*/ 	.byte	0x04, 0x17
        /*002a*/ 	.short	(.L_15 - .L_14)
.L_14:
        /*002c*/ 	.word	0x00000000
        /*0030*/ 	.short	0x0001
        /*0032*/ 	.short	0x0008
        /*0034*/ 	.byte	0x00, 0xf4, 0x21, 0x00


	//----- nvinfo : EIATTR_KPARAM_INFO
	.align		4
.L_15:
        /*0038*/ 	.byte	0x04, 0x17
        /*003a*/ 	.short	(.L_17 - .L_16)
.L_16:
        /*003c*/ 	.word	0x00000000
        /*0040*/ 	.short	0x0000
        /*0042*/ 	.short	0x0000
        /*0044*/ 	.byte	0x00, 0xf4, 0x21, 0x00


	//----- nvinfo : EIATTR_SPARSE_MMA_MASK
	.align		4
.L_17:
        /*0048*/ 	.byte	0x03, 0x50
        /*004a*/ 	.short	0x0000


	//----- nvinfo : EIATTR_MAXREG_COUNT
	.align		4
        /*004c*/ 	.byte	0x03, 0x1b
        /*004e*/ 	.short	0x00ff


	//----- nvinfo : EIATTR_EXIT_INSTR_OFFSETS
	.align		4
        /*0050*/ 	.byte	0x04, 0x1c
        /*0052*/ 	.short	(.L_19 - .L_18)


	//   ....[0]....
.L_18:
        /*0054*/ 	.word	0x00000230


	//   ....[1]....
        /*0058*/ 	.word	0x00000250


	//----- nvinfo : EIATTR_REQNTID
	.align		4
.L_19:
        /*005c*/ 	.byte	0x04, 0x10
        /*005e*/ 	.short	(.L_21 - .L_20)
.L_20:
        /*0060*/ 	.word	0x00000020
        /*0064*/ 	.word	0x00000001
        /*0068*/ 	.word	0x00000001


	//----- nvinfo : EIATTR_CBANK_PARAM_SIZE
	.align		4
.L_21:
        /*006c*/ 	.byte	0x03, 0x19
        /*006e*/ 	.short	0x001c


	//----- nvinfo : EIATTR_PARAM_CBANK
	.align		4
        /*0070*/ 	.byte	0x04, 0x0a
        /*0072*/ 	.short	(.L_23 - .L_22)
	.align		4
.L_22:
        /*0074*/ 	.word	index@(.nv.constant0.triton_poi_fused_clone_relu_3)
        /*0078*/ 	.short	0x0210
        /*007a*/ 	.short	0x001c


	//----- nvinfo : EIATTR_SW_WAR
	.align		4
.L_23:
        /*007c*/ 	.byte	0x04, 0x36
        /*007e*/ 	.short	(.L_25 - .L_24)
.L_24:
        /*0080*/ 	.word	0x00000008
.L_25:


//--------------------- .nv.callgraph             --------------------------
	.section	.nv.callgraph,"",@"SHT_CUDA_CALLGRAPH"
	.align	4
	.sectionentsize	8
	.align		4
        /*0000*/ 	.word	0x00000000
	.align		4
        /*0004*/ 	.word	0xffffffff
	.align		4
        /*0008*/ 	.word	0x00000000
	.align		4
        /*000c*/ 	.word	0xfffffffe
	.align		4
        /*0010*/ 	.word	0x00000000
	.align		4
        /*0014*/ 	.word	0xfffffffd
	.align		4
        /*0018*/ 	.word	0x00000000
	.align		4
        /*001c*/ 	.word	0xfffffffc


//--------------------- .text.triton_poi_fused_clone_relu_3 --------------------------
	.section	.text.triton_poi_fused_clone_relu_3,"ax",@progbits
	.align	128
        .global         triton_poi_fused_clone_relu_3
        .type           triton_poi_fused_clone_relu_3,@function
        .size           triton_poi_fused_clone_relu_3,(.L_x_1 - triton_poi_fused_clone_relu_3)
        .other          triton_poi_fused_clone_relu_3,@"STO_CUDA_ENTRY STV_DEFAULT"
triton_poi_fused_clone_relu_3:
.text.triton_poi_fused_clone_relu_3:
[----:B------:R-:W0:Y:S02]  /*0000*/  LDC R1, c[0x0][0x28] ;  /* 0x00000a00ff017b82 */ /* 0x000e240000000800 */
[----:B------:R-:W1:Y:S01]  /*0010*/  S2R R0, SR_TID.X ;  /* 0x0000000000007919 */ /* 0x000e620000002100 */
[----:B------:R-:W2:Y:S01]  /*0020*/  LDC.64 R4, c[0x0][0x218] ;  /* 0x00008600ff047b82 */ /* 0x000ea20000000a00 */
[----:B------:R-:W-:Y:S01]  /*0030*/  IMAD.MOV.U32 R13, RZ, RZ, RZ ;  /* 0x000000ffff0d7224 */ /* 0x000fe200078e00ff */
[----:B------:R-:W-:Y:S01]  /*0040*/  ULDC.64 UR4, c[0x0][0x208] ;  /* 0x0000820000047ab9 */ /* 0x000fe20000000a00 */
[----:B------:R-:W3:Y:S05]  /*0050*/  S2R R9, SR_CTAID.X ;  /* 0x0000000000097919 */ /* 0x000eea0000002500 */
[----:B------:R-:W4:Y:S01]  /*0060*/  LDC.64 R2, c[0x0][0x210] ;  /* 0x00008400ff027b82 */ /* 0x000f220000000a00 */
[----:B-1----:R-:W-:-:S05]  /*0070*/  IMAD.SHL.U32 R0, R0, 0x2, RZ ;  /* 0x0000000200007824 */ /* 0x002fca00078e00ff */
[----:B------:R-:W-:-:S05]  /*0080*/  LOP3.LUT R0, R0, 0x3e, RZ, 0xc0, !PT ;  /* 0x0000003e00007812 */ /* 0x000fca00078ec0ff */
[----:B---3--:R-:W-:-:S05]  /*0090*/  IMAD R9, R9, 0x40, R0 ;  /* 0x0000004009097824 */ /* 0x008fca00078e0200 */
[----:B------:R-:W-:Y:S02]  /*00a0*/  SHF.R.S32.HI R0, RZ, 0x1f, R9 ;  /* 0x0000001fff007819 */ /* 0x000fe40000011409 */
[----:B------:R-:W-:Y:S02]  /*00b0*/  ISETP.GE.AND P2, PT, R9, 0x40, PT ;  /* 0x000000400900780c */ /* 0x000fe40003f46270 */
[----:B------:R-:W-:-:S04]  /*00c0*/  LEA.HI R0, R0, R9, RZ, 0x2 ;  /* 0x0000000900007211 */ /* 0x000fc800078f10ff */
[----:B------:R-:W-:Y:S02]  /*00d0*/  SHF.R.S32.HI R6, RZ, 0x2, R0 ;  /* 0x00000002ff067819 */ /* 0x000fe40000011400 */
[----:B------:R-:W-:Y:S02]  /*00e0*/  LOP3.LUT R0, R0, 0xfffffffc, RZ, 0xc0, !PT ;  /* 0xfffffffc00007812 */ /* 0x000fe400078ec0ff */
[----:B------:R-:W-:-:S03]  /*00f0*/  LEA.HI R8, R6, R6, RZ, 0x2 ;  /* 0x0000000606087211 */ /* 0x000fc600078f10ff */
[----:B------:R-:W-:Y:S01]  /*0100*/  IMAD.IADD R7, R9, 0x1, -R0 ;  /* 0x0000000109077824 */ /* 0x000fe200078e0a00 */
[----:B------:R-:W-:Y:S01]  /*0110*/  LOP3.LUT R11, R8, 0xfffffffc, RZ, 0xc0, !PT ;  /* 0xfffffffc080b7812 */ /* 0x000fe200078ec0ff */
[----:B------:R-:W-:Y:S02]  /*0120*/  IMAD.MOV.U32 R0, RZ, RZ, RZ ;  /* 0x000000ffff007224 */ /* 0x000fe400078e00ff */
[C---:B------:R-:W-:Y:S02]  /*0130*/  IMAD R7, R6.reuse, 0x6, R7 ;  /* 0x0000000606077824 */ /* 0x040fe400078e0207 */
[----:B------:R-:W-:Y:S02]  /*0140*/  IMAD.IADD R11, R6, 0x1, -R11 ;  /* 0x00000001060b7824 */ /* 0x000fe400078e0a0b */
[----:B----4-:R-:W-:Y:S02]  /*0150*/  IMAD.WIDE R2, R7, 0x4, R2 ;  /* 0x0000000407027825 */ /* 0x010fe400078e0202 */
[----:B------:R-:W1:Y:S02]  /*0160*/  LDC.64 R6, c[0x0][0x220] ;  /* 0x00008800ff067b82 */ /* 0x000e640000000a00 */
[----:B--2---:R-:W-:Y:S01]  /*0170*/  IMAD.WIDE R4, R11, 0x4, R4 ;  /* 0x000000040b047825 */ /* 0x004fe200078e0204 */
[----:B------:R-:W-:-:S04]  /*0180*/  CS2R R10, SRZ ;  /* 0x00000000000a7805 */ /* 0x000fc8000001ff00 */
[----:B------:R-:W2:Y:S04]  /*0190*/  @!P2 LDG.E.EL R0, desc[UR4][R4.64] ;  /* 0x000000040400a981 */ /* 0x000ea8000c2e1900 */
[----:B------:R-:W2:Y:S04]  /*01a0*/  @!P2 LDG.E.64 R10, desc[UR4][R2.64] ;  /* 0x00000004020aa981 */ /* 0x000ea8000c1e1b00 */
[----:B------:R-:W3:Y:S01]  /*01b0*/  @!P2 LDG.E.EL R13, desc[UR4][R4.64] ;  /* 0x00000004040da981 */ /* 0x000ee2000c2e1900 */
[----:B-1----:R-:W-:Y:S01]  /*01c0*/  IMAD.WIDE R6, R9, 0x4, R6 ;  /* 0x0000000409067825 */ /* 0x002fe200078e0206 */
[----:B--2---:R-:W-:-:S03]  /*01d0*/  FSETP.GEU.AND P1, PT, R11, -R0, PT ;  /* 0x800000000b00720b */ /* 0x004fc60003f2e000 */
[----:B------:R-:W-:Y:S01]  /*01e0*/  FADD R11, R0, R11 ;  /* 0x0000000b000b7221 */ /* 0x000fe20000000000 */
[----:B---3--:R-:W-:Y:S01]  /*01f0*/  FADD R0, R13, R10 ;  /* 0x0000000a0d007221 */ /* 0x008fe20000000000 */
[----:B------:R-:W-:-:S03]  /*0200*/  FSETP.GEU.AND P0, PT, R10, -R13, PT ;  /* 0x8000000d0a00720b */ /* 0x000fc60003f0e000 */
[----:B------:R-:W-:Y:S02]  /*0210*/  FSEL R11, R11, RZ, P1 ;  /* 0x000000ff0b0b7208 */ /* 0x000fe40000800000 */
[----:B------:R-:W-:Y:S01]  /*0220*/  FSEL R10, R0, RZ, P0 ;  /* 0x000000ff000a7208 */ /* 0x000fe20000000000 */
[----:B------:R-:W-:Y:S07]  /*0230*/  @P2 EXIT ;  /* 0x000000000000294d */ /* 0x000fee0003800000 */
[----:B------:R-:W-:Y:S01]  /*0240*/  STG.E.64 desc[UR4][R6.64], R10 ;  /* 0x0000000a06007986 */ /* 0x000fe2000c101b04 */
[----:B------:R-:W-:Y:S05]  /*0250*/  EXIT ;  /* 0x000000000000794d */ /* 0x000fea0003800000 */
.L_x_0:
[----:B------:R-:W-:-:S00]  /*0260*/  BRA `(.L_x_0) ;  /* 0xfffffffc00fc7947 */ /* 0x000fc0000383ffff */
[----:B------:R-:W-:-:S00]  /*0270*/  NOP ;  /* 0x0000000000007918 */ /* 0x000fc00000000000 */
        /* <DEDUP_REMOVED lines=8> */
.L_x_1:


//--------------------- .nv.constant0.triton_poi_fused_clone_relu_3 --------------------------
	.section	.nv.constant0.triton_poi_fused_clone_relu_3,"a",@progbits
	.sectionflags	@""
	.align	4
.nv.constant0.triton_poi_fused_clone_relu_3:
	.zero		556
